//
// Generated by NVIDIA NVVM Compiler
//
// Compiler Build ID: CL-36424714
// Cuda compilation tools, release 13.0, V13.0.88
// Based on NVVM 20.0.0
//

.version 9.0
.target sm_100
.address_size 64

	// .globl	_Z9test_mathPfS_
.global .align 4 .b8 __cudart_i2opi_f[24] = {65, 144, 67, 60, 153, 149, 98, 219, 192, 221, 52, 245, 209, 87, 39, 252, 41, 21, 68, 78, 110, 131, 249, 162};

.visible .entry _Z9test_mathPfS_(
	.param .u64 .ptr .align 1 _Z9test_mathPfS__param_0,
	.param .u64 .ptr .align 1 _Z9test_mathPfS__param_1
)
{
	.local .align 4 .b8 	__local_depot0[28];
	.reg .b64 	%SP;
	.reg .b64 	%SPL;
	.reg .pred 	%p<17>;
	.reg .b32 	%r<80>;
	.reg .b32 	%f<55>;
	.reg .b64 	%rd<43>;
	.reg .b64 	%fd<5>;

	mov.u64 	%SPL, __local_depot0;
	ld.param.u64 	%rd18, [_Z9test_mathPfS__param_0];
	ld.param.u64 	%rd19, [_Z9test_mathPfS__param_1];
	cvta.to.global.u64 	%rd1, %rd19;
	cvta.to.global.u64 	%rd2, %rd18;
	add.u64 	%rd3, %SPL, 0;
	ld.global.f32 	%f1, [%rd2];
	mul.f32 	%f13, %f1, 0f3F22F983;
	cvt.rni.s32.f32 	%r75, %f13;
	cvt.rn.f32.s32 	%f14, %r75;
	fma.rn.f32 	%f15, %f14, 0fBFC90FDA, %f1;
	fma.rn.f32 	%f16, %f14, 0fB3A22168, %f15;
	fma.rn.f32 	%f53, %f14, 0fA7C234C5, %f16;
	abs.f32 	%f3, %f1;
	setp.ltu.f32 	%p1, %f3, 0f47CE4780;
	@%p1 bra 	$L__BB0_8;
	setp.neu.f32 	%p2, %f3, 0f7F800000;
	@%p2 bra 	$L__BB0_3;
	mov.f32 	%f19, 0f00000000;
	mul.rn.f32 	%f53, %f1, %f19;
	mov.b32 	%r75, 0;
	bra.uni 	$L__BB0_8;
$L__BB0_3:
	mov.b32 	%r2, %f1;
	shl.b32 	%r30, %r2, 8;
	or.b32  	%r3, %r30, -2147483648;
	mov.b64 	%rd39, 0;
	mov.b32 	%r72, 0;
	mov.u64 	%rd37, __cudart_i2opi_f;
	mov.u64 	%rd38, %rd3;
$L__BB0_4:
	.pragma "nounroll";
	ld.global.nc.u32 	%r31, [%rd37];
	mad.wide.u32 	%rd23, %r31, %r3, %rd39;
	shr.u64 	%rd39, %rd23, 32;
	st.local.u32 	[%rd38], %rd23;
	add.s32 	%r72, %r72, 1;
	add.s64 	%rd38, %rd38, 4;
	add.s64 	%rd37, %rd37, 4;
	setp.ne.s32 	%p3, %r72, 6;
	@%p3 bra 	$L__BB0_4;
	shr.u32 	%r32, %r2, 23;
	st.local.u32 	[%rd3+24], %rd39;
	and.b32  	%r6, %r32, 31;
	and.b32  	%r33, %r32, 224;
	add.s32 	%r34, %r33, -128;
	shr.u32 	%r35, %r34, 5;
	mul.wide.u32 	%rd24, %r35, 4;
	sub.s64 	%rd10, %rd3, %rd24;
	ld.local.u32 	%r73, [%rd10+24];
	ld.local.u32 	%r74, [%rd10+20];
	setp.eq.s32 	%p4, %r6, 0;
	@%p4 bra 	$L__BB0_7;
	shf.l.wrap.b32 	%r73, %r74, %r73, %r6;
	ld.local.u32 	%r36, [%rd10+16];
	shf.l.wrap.b32 	%r74, %r36, %r74, %r6;
$L__BB0_7:
	shr.u32 	%r37, %r73, 30;
	shf.l.wrap.b32 	%r38, %r74, %r73, 2;
	shl.b32 	%r39, %r74, 2;
	shr.u32 	%r40, %r38, 31;
	add.s32 	%r41, %r40, %r37;
	neg.s32 	%r42, %r41;
	setp.lt.s32 	%p5, %r2, 0;
	selp.b32 	%r75, %r42, %r41, %p5;
	xor.b32  	%r43, %r38, %r2;
	shr.s32 	%r44, %r38, 31;
	xor.b32  	%r45, %r44, %r38;
	xor.b32  	%r46, %r44, %r39;
	cvt.u64.u32 	%rd25, %r45;
	shl.b64 	%rd26, %rd25, 32;
	cvt.u64.u32 	%rd27, %r46;
	or.b64  	%rd28, %rd26, %rd27;
	cvt.rn.f64.s64 	%fd1, %rd28;
	mul.f64 	%fd2, %fd1, 0d3BF921FB54442D19;
	cvt.rn.f32.f64 	%f17, %fd2;
	neg.f32 	%f18, %f17;
	setp.lt.s32 	%p6, %r43, 0;
	selp.f32 	%f53, %f18, %f17, %p6;
$L__BB0_8:
	mul.rn.f32 	%f20, %f53, %f53;
	and.b32  	%r48, %r75, 1;
	setp.eq.b32 	%p7, %r48, 1;
	selp.f32 	%f21, 0f3F800000, %f53, %p7;
	fma.rn.f32 	%f22, %f20, %f21, 0f00000000;
	fma.rn.f32 	%f23, %f20, 0f37CBAC00, 0fBAB607ED;
	selp.f32 	%f24, %f23, 0fB94D4153, %p7;
	selp.f32 	%f25, 0f3D2AAABB, 0f3C0885E4, %p7;
	fma.rn.f32 	%f26, %f24, %f20, %f25;
	selp.f32 	%f27, 0fBEFFFFFF, 0fBE2AAAA8, %p7;
	fma.rn.f32 	%f28, %f26, %f20, %f27;
	fma.rn.f32 	%f29, %f28, %f22, %f21;
	and.b32  	%r49, %r75, 2;
	setp.eq.s32 	%p8, %r49, 0;
	mov.f32 	%f30, 0f00000000;
	sub.f32 	%f31, %f30, %f29;
	selp.f32 	%f32, %f29, %f31, %p8;
	st.global.f32 	[%rd1], %f32;
	ld.global.f32 	%f7, [%rd2+4];
	mul.f32 	%f33, %f7, 0f3F22F983;
	cvt.rni.s32.f32 	%r79, %f33;
	cvt.rn.f32.s32 	%f34, %r79;
	fma.rn.f32 	%f35, %f34, 0fBFC90FDA, %f7;
	fma.rn.f32 	%f36, %f34, 0fB3A22168, %f35;
	fma.rn.f32 	%f54, %f34, 0fA7C234C5, %f36;
	abs.f32 	%f9, %f7;
	setp.ltu.f32 	%p9, %f9, 0f47CE4780;
	@%p9 bra 	$L__BB0_16;
	setp.neu.f32 	%p10, %f9, 0f7F800000;
	@%p10 bra 	$L__BB0_11;
	mov.f32 	%f39, 0f00000000;
	mul.rn.f32 	%f54, %f7, %f39;
	mov.b32 	%r79, 0;
	bra.uni 	$L__BB0_16;
$L__BB0_11:
	mov.b32 	%r16, %f7;
	shl.b32 	%r51, %r16, 8;
	or.b32  	%r17, %r51, -2147483648;
	mov.b64 	%rd42, 0;
	mov.b32 	%r76, 0;
	mov.u64 	%rd40, __cudart_i2opi_f;
	mov.u64 	%rd41, %rd3;
$L__BB0_12:
	.pragma "nounroll";
	ld.global.nc.u32 	%r52, [%rd40];
	mad.wide.u32 	%rd31, %r52, %r17, %rd42;
	shr.u64 	%rd42, %rd31, 32;
	st.local.u32 	[%rd41], %rd31;
	add.s32 	%r76, %r76, 1;
	add.s64 	%rd41, %rd41, 4;
	add.s64 	%rd40, %rd40, 4;
	setp.ne.s32 	%p11, %r76, 6;
	@%p11 bra 	$L__BB0_12;
	shr.u32 	%r53, %r16, 23;
	st.local.u32 	[%rd3+24], %rd42;
	and.b32  	%r20, %r53, 31;
	and.b32  	%r54, %r53, 224;
	add.s32 	%r55, %r54, -128;
	shr.u32 	%r56, %r55, 5;
	mul.wide.u32 	%rd32, %r56, 4;
	sub.s64 	%rd17, %rd3, %rd32;
	ld.local.u32 	%r77, [%rd17+24];
	ld.local.u32 	%r78, [%rd17+20];
	setp.eq.s32 	%p12, %r20, 0;
	@%p12 bra 	$L__BB0_15;
	shf.l.wrap.b32 	%r77, %r78, %r77, %r20;
	ld.local.u32 	%r57, [%rd17+16];
	shf.l.wrap.b32 	%r78, %r57, %r78, %r20;
$L__BB0_15:
	shr.u32 	%r58, %r77, 30;
	shf.l.wrap.b32 	%r59, %r78, %r77, 2;
	shl.b32 	%r60, %r78, 2;
	shr.u32 	%r61, %r59, 31;
	add.s32 	%r62, %r61, %r58;
	neg.s32 	%r63, %r62;
	setp.lt.s32 	%p13, %r16, 0;
	selp.b32 	%r79, %r63, %r62, %p13;
	xor.b32  	%r64, %r59, %r16;
	shr.s32 	%r65, %r59, 31;
	xor.b32  	%r66, %r65, %r59;
	xor.b32  	%r67, %r65, %r60;
	cvt.u64.u32 	%rd33, %r66;
	shl.b64 	%rd34, %rd33, 32;
	cvt.u64.u32 	%rd35, %r67;
	or.b64  	%rd36, %rd34, %rd35;
	cvt.rn.f64.s64 	%fd3, %rd36;
	mul.f64 	%fd4, %fd3, 0d3BF921FB54442D19;
	cvt.rn.f32.f64 	%f37, %fd4;
	neg.f32 	%f38, %f37;
	setp.lt.s32 	%p14, %r64, 0;
	selp.f32 	%f54, %f38, %f37, %p14;
$L__BB0_16:
	add.s32 	%r69, %r79, 1;
	mul.rn.f32 	%f40, %f54, %f54;
	and.b32  	%r70, %r79, 1;
	setp.eq.b32 	%p15, %r70, 1;
	selp.f32 	%f41, %f54, 0f3F800000, %p15;
	fma.rn.f32 	%f42, %f40, %f41, 0f00000000;
	fma.rn.f32 	%f43, %f40, 0f37CBAC00, 0fBAB607ED;
	selp.f32 	%f44, 0fB94D4153, %f43, %p15;
	selp.f32 	%f45, 0f3C0885E4, 0f3D2AAABB, %p15;
	fma.rn.f32 	%f46, %f44, %f40, %f45;
	selp.f32 	%f47, 0fBE2AAAA8, 0fBEFFFFFF, %p15;
	fma.rn.f32 	%f48, %f46, %f40, %f47;
	fma.rn.f32 	%f49, %f48, %f42, %f41;
	and.b32  	%r71, %r69, 2;
	setp.eq.s32 	%p16, %r71, 0;
	mov.f32 	%f50, 0f00000000;
	sub.f32 	%f51, %f50, %f49;
	selp.f32 	%f52, %f49, %f51, %p16;
	st.global.f32 	[%rd1+4], %f52;
	ret;

}


// ===== COMPILED SASS (sm_100) =====

	.target	sm_100

	.elftype	@"ET_EXEC"


//--------------------- .note.nv.tkinfo           --------------------------
	.section	.note.nv.tkinfo,"",@"SHT_NOTE"
	.sectionflags	@"SHF_NOTE_NV_TKINFO"
	.tkinfo
        /*0018*/ 	.word	0x00000002
        /*0030*/ 	.string	""
        /*0030*/ 	.string	"ptxas"
        /*0030*/ 	.string	"Cuda compilation tools, release 13.0, V13.0.88"
        /*0030*/ 	.string	"Build cuda_13.0.r13.0/compiler.36424714_0"
        /*0030*/ 	.string	"-arch sm_100 -m 64 "



//--------------------- .note.nv.cuinfo           --------------------------
	.section	.note.nv.cuinfo,"",@"SHT_NOTE"
	.sectionflags	@"SHF_NOTE_NV_CUINFO"
        /*0018*/ 	.short	0x0002
        /*001a*/ 	.short	0x0064
        /*001c*/ 	.short	0x0082
	.zero		2


//--------------------- .nv.info                  --------------------------
	.section	.nv.info,"",@"SHT_CUDA_INFO"
	.align	4


	//----- nvinfo : EIATTR_REGCOUNT
	.align		4
        /*0000*/ 	.byte	0x04, 0x2f
        /*0002*/ 	.short	(.L_2 - .L_1)
	.align		4
.L_1:
        /*0004*/ 	.word	index@(_Z9test_mathPfS_)
        /*0008*/ 	.word	0x00000015


	//----- nvinfo : EIATTR_FRAME_SIZE
	.align		4
.L_2:
        /*000c*/ 	.byte	0x04, 0x11
        /*000e*/ 	.short	(.L_4 - .L_3)
	.align		4
.L_3:
        /*0010*/ 	.word	index@(_Z9test_mathPfS_)
        /*0014*/ 	.word	0x00000000


	//----- nvinfo : EIATTR_MIN_STACK_SIZE
	.align		4
.L_4:
        /*0018*/ 	.byte	0x04, 0x12
        /*001a*/ 	.short	(.L_6 - .L_5)
	.align		4
.L_5:
        /*001c*/ 	.word	index@(_Z9test_mathPfS_)
        /*0020*/ 	.word	0x00000000
.L_6:


//--------------------- .nv.compat                --------------------------
	.section	.nv.compat,"",@"SHT_CUDA_COMPAT_INFO"
	.align	4
        /*0000*/ 	.byte	0x02, 0x09, 0x00, 0x00, 0x02, 0x02, 0x01, 0x00, 0x02, 0x05, 0x05, 0x00, 0x03, 0x07, 0x01, 0x01
        /*0010*/ 	.byte	0x02, 0x03, 0x00, 0x00, 0x02, 0x06, 0x01, 0x00, 0x04, 0x0b, 0x08, 0x00, 0x01, 0x00, 0x00, 0x00
        /*0020*/ 	.byte	0x00, 0x00, 0x00, 0x00


//--------------------- .nv.info._Z9test_mathPfS_ --------------------------
	.section	.nv.info._Z9test_mathPfS_,"",@"SHT_CUDA_INFO"
	.sectionflags	@""
	.align	4


	//----- nvinfo : EIATTR_CUDA_API_VERSION
	.align		4
        /*0000*/ 	.byte	0x04, 0x37
        /*0002*/ 	.short	(.L_8 - .L_7)
.L_7:
        /*0004*/ 	.word	0x00000082


	//----- nvinfo : EIATTR_KPARAM_INFO
	.align		4
.L_8:
        /*0008*/ 	.byte	0x04, 0x17
        /*000a*/ 	.short	(.L_10 - .L_9)
.L_9:
        /*000c*/ 	.word	0x00000000
        /*0010*/ 	.short	0x0001
        /*0012*/ 	.short	0x0008
        /*0014*/ 	.byte	0x00, 0xf5, 0x21, 0x00


	//----- nvinfo : EIATTR_KPARAM_INFO
	.align		4
.L_10:
        /*0018*/ 	.byte	0x04, 0x17
        /*001a*/ 	.short	(.L_12 - .L_11)
.L_11:
        /*001c*/ 	.word	0x00000000
        /*0020*/ 	.short	0x0000
        /*0022*/ 	.short	0x0000
        /*0024*/ 	.byte	0x00, 0xf5, 0x21, 0x00


	//----- nvinfo : EIATTR_SPARSE_MMA_MASK
	.align		4
.L_12:
        /*0028*/ 	.byte	0x03, 0x50
        /*002a*/ 	.short	0x0000


	//----- nvinfo : EIATTR_MAXREG_COUNT
	.align		4
        /*002c*/ 	.byte	0x03, 0x1b
        /*002e*/ 	.short	0x00ff


	//----- nvinfo : EIATTR_MERCURY_ISA_VERSION
	.align		4
        /*0030*/ 	.byte	0x03, 0x5f
        /*0032*/ 	.short	0x0101


	//----- nvinfo : EIATTR_VRC_CTA_INIT_COUNT
	.align		4
        /*0034*/ 	.byte	0x02, 0x4a
	.zero		1
	.zero		1


	//----- nvinfo : EIATTR_EXIT_INSTR_OFFSETS
	.align		4
        /*0038*/ 	.byte	0x04, 0x1c
        /*003a*/ 	.short	(.L_14 - .L_13)


	//   ....[0]....
.L_13:
        /*003c*/ 	.word	0x00000f40


	//----- nvinfo : EIATTR_CBANK_PARAM_SIZE
	.align		4
.L_14:
        /*0040*/ 	.byte	0x03, 0x19
        /*0042*/ 	.short	0x0010


	//----- nvinfo : EIATTR_PARAM_CBANK
	.align		4
        /*0044*/ 	.byte	0x04, 0x0a
        /*0046*/ 	.short	(.L_16 - .L_15)
	.align		4
.L_15:
        /*0048*/ 	.word	index@(.nv.constant0._Z9test_mathPfS_)
        /*004c*/ 	.short	0x0380
        /*004e*/ 	.short	0x0010


	//----- nvinfo : EIATTR_SW_WAR
	.align		4
.L_16:
        /*0050*/ 	.byte	0x04, 0x36
        /*0052*/ 	.short	(.L_18 - .L_17)
.L_17:
        /*0054*/ 	.word	0x00000008
.L_18:


//--------------------- .nv.callgraph             --------------------------
	.section	.nv.callgraph,"",@"SHT_CUDA_CALLGRAPH"
	.align	4
	.sectionentsize	8
	.align		4
        /*0000*/ 	.word	0x00000000
	.align		4
        /*0004*/ 	.word	0xffffffff
	.align		4
        /*0008*/ 	.word	0x00000000
	.align		4
        /*000c*/ 	.word	0xfffffffe
	.align		4
        /*0010*/ 	.word	0x00000000
	.align		4
        /*0014*/ 	.word	0xfffffffd
	.align		4
        /*0018*/ 	.word	0x00000000
	.align		4
        /*001c*/ 	.word	0xfffffffc


//--------------------- .nv.constant4             --------------------------
	.section	.nv.constant4,"a",@progbits
	.align	8
	.align		8
.nv.constant4:
        /*0000*/ 	.dword	__cudart_i2opi_f


//--------------------- .text._Z9test_mathPfS_    --------------------------
	.section	.text._Z9test_mathPfS_,"ax",@progbits
	.align	128
        .global         _Z9test_mathPfS_
        .type           _Z9test_mathPfS_,@function
        .size           _Z9test_mathPfS_,(.L_x_7 - _Z9test_mathPfS_)
        .other          _Z9test_mathPfS_,@"STO_CUDA_ENTRY STV_DEFAULT"
_Z9test_mathPfS_:
.text._Z9test_mathPfS_:
[----:B------:R-:W-:Y:S08]  /*0000*/  LDC R1, c[0x0][0x37c] ;  /* 0x0000df00ff017b82 */ /* 0x000ff00000000800 */
[----:B------:R-:W0:Y:S01]  /*0010*/  LDC.64 R2, c[0x0][0x380] ;  /* 0x0000e000ff027b82 */ /* 0x000e220000000a00 */
[----:B------:R-:W0:Y:S02]  /*0020*/  LDCU.64 UR6, c[0x0][0x358] ;  /* 0x00006b00ff0677ac */ /* 0x000e240008000a00 */
[----:B0-----:R-:W2:Y:S02]  /*0030*/  LDG.E R0, desc[UR6][R2.64] ;  /* 0x0000000602007981 */ /* 0x001ea4000c1e1900 */
[C---:B--2---:R-:W-:Y:S01]  /*0040*/  FMUL R4, R0.reuse, 0.63661974668502807617 ;  /* 0x3f22f98300047820 */ /* 0x044fe20000400000 */
[----:B------:R-:W-:-:S03]  /*0050*/  FSETP.GE.AND P0, PT, |R0|, 105615, PT ;  /* 0x47ce47800000780b */ /* 0x000fc60003f06200 */
[----:B------:R-:W0:Y:S02]  /*0060*/  F2I.NTZ R10, R4 ;  /* 0x00000004000a7305 */ /* 0x000e240000203100 */
[----:B0-----:R-:W-:-:S05]  /*0070*/  I2FP.F32.S32 R5, R10 ;  /* 0x0000000a00057245 */ /* 0x001fca0000201400 */
[----:B------:R-:W-:-:S04]  /*0080*/  FFMA R6, R5, -1.5707962512969970703, R0 ;  /* 0xbfc90fda05067823 */ /* 0x000fc80000000000 */
[----:B------:R-:W-:-:S04]  /*0090*/  FFMA R6, R5, -7.5497894158615963534e-08, R6 ;  /* 0xb3a2216805067823 */ /* 0x000fc80000000006 */
[----:B------:R-:W-:Y:S01]  /*00a0*/  FFMA R8, R5, -5.3903029534742383927e-15, R6 ;  /* 0xa7c234c505087823 */ /* 0x000fe20000000006 */
[----:B------:R-:W-:Y:S06]  /*00b0*/  @!P0 BRA `(.L_x_0) ;  /* 0x0000000400748947 */ /* 0x000fec0003800000 */
[----:B------:R-:W-:-:S13]  /*00c0*/  FSETP.NEU.AND P0, PT, |R0|, +INF , PT ;  /* 0x7f8000000000780b */ /* 0x000fda0003f0d200 */
[----:B------:R-:W-:Y:S01]  /*00d0*/  @!P0 FMUL R8, RZ, R0 ;  /* 0x00000000ff088220 */ /* 0x000fe20000400000 */
[----:B------:R-:W-:Y:S01]  /*00e0*/  @!P0 IMAD.MOV.U32 R10, RZ, RZ, RZ ;  /* 0x000000ffff0a8224 */ /* 0x000fe200078e00ff */
[----:B------:R-:W-:Y:S06]  /*00f0*/  @!P0 BRA `(.L_x_0) ;  /* 0x0000000400648947 */ /* 0x000fec0003800000 */
[----:B------:R-:W-:Y:S01]  /*0100*/  IMAD.SHL.U32 R5, R0, 0x100, RZ ;  /* 0x0000010000057824 */ /* 0x000fe200078e00ff */
[----:B------:R-:W0:Y:S01]  /*0110*/  LDCU.64 UR8, c[0x4][URZ] ;  /* 0x01000000ff0877ac */ /* 0x000e220008000a00 */
[----:B------:R-:W-:Y:S02]  /*0120*/  IMAD.MOV.U32 R4, RZ, RZ, RZ ;  /* 0x000000ffff047224 */ /* 0x000fe400078e00ff */
[----:B------:R-:W-:Y:S01]  /*0130*/  IMAD.MOV.U32 R17, RZ, RZ, RZ ;  /* 0x000000ffff117224 */ /* 0x000fe200078e00ff */
[----:B------:R-:W-:Y:S01]  /*0140*/  LOP3.LUT R5, R5, 0x80000000, RZ, 0xfc, !PT ;  /* 0x8000000005057812 */ /* 0x000fe200078efcff */
[----:B------:R-:W-:Y:S01]  /*0150*/  IMAD.MOV.U32 R18, RZ, RZ, RZ ;  /* 0x000000ffff127224 */ /* 0x000fe200078e00ff */
[----:B------:R-:W-:-:S06]  /*0160*/  UMOV UR4, URZ ;  /* 0x000000ff00047c82 */ /* 0x000fcc0008000000 */
.L_x_1:
[----:B0-----:R-:W-:Y:S01]  /*0170*/  IMAD.U32 R10, RZ, RZ, UR8 ;  /* 0x00000008ff0a7e24 */ /* 0x001fe2000f8e00ff */
[----:B------:R-:W-:-:S05]  /*0180*/  MOV R11, UR9 ;  /* 0x00000009000b7c02 */ /* 0x000fca0008000f00 */
[----:B------:R-:W2:Y:S01]  /*0190*/  LDG.E.CONSTANT R8, desc[UR6][R10.64] ;  /* 0x000000060a087981 */ /* 0x000ea2000c1e9900 */
[----:B------:R-:W-:Y:S01]  /*01a0*/  UIADD3 UR4, UPT, UPT, UR4, 0x1, URZ ;  /* 0x0000000104047890 */ /* 0x000fe2000fffe0ff */
[C---:B------:R-:W-:Y:S01]  /*01b0*/  ISETP.EQ.AND P0, PT, R18.reuse, RZ, PT ;  /* 0x000000ff1200720c */ /* 0x040fe20003f02270 */
[----:B------:R-:W-:Y:S01]  /*01c0*/  UIADD3 UR8, UP1, UPT, UR8, 0x4, URZ ;  /* 0x0000000408087890 */ /* 0x000fe2000ff3e0ff */
[C---:B------:R-:W-:Y:S01]  /*01d0*/  ISETP.EQ.AND P1, PT, R18.reuse, 0x4, PT ;  /* 0x000000041200780c */ /* 0x040fe20003f22270 */
[----:B------:R-:W-:Y:S01]  /*01e0*/  UISETP.NE.AND UP0, UPT, UR4, 0x6, UPT ;  /* 0x000000060400788c */ /* 0x000fe2000bf05270 */
[C---:B------:R-:W-:Y:S01]  /*01f0*/  ISETP.EQ.AND P2, PT, R18.reuse, 0x8, PT ;  /* 0x000000081200780c */ /* 0x040fe20003f42270 */
[----:B------:R-:W-:Y:S01]  /*0200*/  UIADD3.X UR9, UPT, UPT, URZ, UR9, URZ, UP1, !UPT ;  /* 0x00000009ff097290 */ /* 0x000fe20008ffe4ff */
[C---:B------:R-:W-:Y:S02]  /*0210*/  ISETP.EQ.AND P3, PT, R18.reuse, 0xc, PT ;  /* 0x0000000c1200780c */ /* 0x040fe40003f62270 */
[----:B------:R-:W-:-:S02]  /*0220*/  ISETP.EQ.AND P4, PT, R18, 0x10, PT ;  /* 0x000000101200780c */ /* 0x000fc40003f82270 */
[C---:B------:R-:W-:Y:S01]  /*0230*/  ISETP.EQ.AND P5, PT, R18.reuse, 0x14, PT ;  /* 0x000000141200780c */ /* 0x040fe20003fa2270 */
[----:B------:R-:W-:Y:S02]  /*0240*/  VIADD R18, R18, 0x4 ;  /* 0x0000000412127836 */ /* 0x000fe40000000000 */
[----:B--2---:R-:W-:-:S03]  /*0250*/  IMAD.WIDE.U32 R8, R8, R5, RZ ;  /* 0x0000000508087225 */ /* 0x004fc600078e00ff */
[----:B------:R-:W-:-:S05]  /*0260*/  IADD3 R7, P6, PT, R8, R4, RZ ;  /* 0x0000000408077210 */ /* 0x000fca0007fde0ff */
[----:B------:R-:W-:Y:S01]  /*0270*/  @P4 MOV R15, R7 ;  /* 0x00000007000f4202 */ /* 0x000fe20000000f00 */
[----:B------:R-:W-:Y:S02]  /*0280*/  IMAD.X R4, R9, 0x1, R17, P6 ;  /* 0x0000000109047824 */ /* 0x000fe400030e0611 */
[--C-:B------:R-:W-:Y:S02]  /*0290*/  @P0 IMAD.MOV.U32 R6, RZ, RZ, R7.reuse ;  /* 0x000000ffff060224 */ /* 0x100fe400078e0007 */
[--C-:B------:R-:W-:Y:S02]  /*02a0*/  @P1 IMAD.MOV.U32 R12, RZ, RZ, R7.reuse ;  /* 0x000000ffff0c1224 */ /* 0x100fe400078e0007 */
[--C-:B------:R-:W-:Y:S02]  /*02b0*/  @P2 IMAD.MOV.U32 R13, RZ, RZ, R7.reuse ;  /* 0x000000ffff0d2224 */ /* 0x100fe400078e0007 */
[--C-:B------:R-:W-:Y:S02]  /*02c0*/  @P3 IMAD.MOV.U32 R14, RZ, RZ, R7.reuse ;  /* 0x000000ffff0e3224 */ /* 0x100fe400078e0007 */
[----:B------:R-:W-:Y:S01]  /*02d0*/  @P5 IMAD.MOV.U32 R16, RZ, RZ, R7 ;  /* 0x000000ffff105224 */ /* 0x000fe200078e0007 */
[----:B------:R-:W-:Y:S06]  /*02e0*/  BRA.U UP0, `(.L_x_1) ;  /* 0xfffffffd00a07547 */ /* 0x000fec000b83ffff */
[----:B------:R-:W-:-:S04]  /*02f0*/  SHF.R.U32.HI R5, RZ, 0x17, R0 ;  /* 0x00000017ff057819 */ /* 0x000fc80000011600 */
[C---:B------:R-:W-:Y:S02]  /*0300*/  LOP3.LUT R7, R5.reuse, 0xe0, RZ, 0xc0, !PT ;  /* 0x000000e005077812 */ /* 0x040fe400078ec0ff */
[----:B------:R-:W-:-:S03]  /*0310*/  LOP3.LUT P6, RZ, R5, 0x1f, RZ, 0xc0, !PT ;  /* 0x0000001f05ff7812 */ /* 0x000fc600078cc0ff */
[----:B------:R-:W-:-:S05]  /*0320*/  VIADD R7, R7, 0xffffff80 ;  /* 0xffffff8007077836 */ /* 0x000fca0000000000 */
[----:B------:R-:W-:-:S05]  /*0330*/  SHF.R.U32.HI R7, RZ, 0x5, R7 ;  /* 0x00000005ff077819 */ /* 0x000fca0000011607 */
[----:B------:R-:W-:-:S05]  /*0340*/  IMAD.U32 R10, R7, -0x4, RZ ;  /* 0xfffffffc070a7824 */ /* 0x000fca00078e00ff */
[C---:B------:R-:W-:Y:S02]  /*0350*/  ISETP.EQ.AND P3, PT, R10.reuse, -0x18, PT ;  /* 0xffffffe80a00780c */ /* 0x040fe40003f62270 */
[C---:B------:R-:W-:Y:S02]  /*0360*/  ISETP.EQ.AND P4, PT, R10.reuse, -0x14, PT ;  /* 0xffffffec0a00780c */ /* 0x040fe40003f82270 */
[C---:B------:R-:W-:Y:S02]  /*0370*/  ISETP.EQ.AND P2, PT, R10.reuse, -0x10, PT ;  /* 0xfffffff00a00780c */ /* 0x040fe40003f42270 */
[C---:B------:R-:W-:Y:S02]  /*0380*/  ISETP.EQ.AND P1, PT, R10.reuse, -0xc, PT ;  /* 0xfffffff40a00780c */ /* 0x040fe40003f22270 */
[C---:B------:R-:W-:Y:S02]  /*0390*/  ISETP.EQ.AND P0, PT, R10.reuse, -0x8, PT ;  /* 0xfffffff80a00780c */ /* 0x040fe40003f02270 */
[----:B------:R-:W-:-:S03]  /*03a0*/  ISETP.EQ.AND P5, PT, R10, RZ, PT ;  /* 0x000000ff0a00720c */ /* 0x000fc60003fa2270 */
[----:B------:R-:W-:Y:S01]  /*03b0*/  @P3 IMAD.MOV.U32 R7, RZ, RZ, R6 ;  /* 0x000000ffff073224 */ /* 0x000fe200078e0006 */
[C---:B------:R-:W-:Y:S01]  /*03c0*/  ISETP.EQ.AND P3, PT, R10.reuse, -0x4, PT ;  /* 0xfffffffc0a00780c */ /* 0x040fe20003f62270 */
[--C-:B------:R-:W-:Y:S01]  /*03d0*/  @P4 IMAD.MOV.U32 R7, RZ, RZ, R12.reuse ;  /* 0x000000ffff074224 */ /* 0x100fe200078e000c */
[----:B------:R-:W-:Y:S01]  /*03e0*/  @P4 MOV R8, R6 ;  /* 0x0000000600084202 */ /* 0x000fe20000000f00 */
[----:B------:R-:W-:Y:S01]  /*03f0*/  @P2 IMAD.MOV.U32 R8, RZ, RZ, R12 ;  /* 0x000000ffff082224 */ /* 0x000fe200078e000c */
[----:B------:R-:W-:Y:S01]  /*0400*/  ISETP.EQ.AND P4, PT, R10, 0x4, PT ;  /* 0x000000040a00780c */ /* 0x000fe20003f82270 */
[--C-:B------:R-:W-:Y:S02]  /*0410*/  @P2 IMAD.MOV.U32 R7, RZ, RZ, R13.reuse ;  /* 0x000000ffff072224 */ /* 0x100fe400078e000d */
[----:B------:R-:W-:Y:S01]  /*0420*/  @P1 IMAD.MOV.U32 R8, RZ, RZ, R13 ;  /* 0x000000ffff081224 */ /* 0x000fe200078e000d */
[----:B------:R-:W-:Y:S01]  /*0430*/  @P0 MOV R8, R14 ;  /* 0x0000000e00080202 */ /* 0x000fe20000000f00 */
[----:B------:R-:W-:-:S02]  /*0440*/  @P1 IMAD.MOV.U32 R7, RZ, RZ, R14 ;  /* 0x000000ffff071224 */ /* 0x000fc400078e000e */
[--C-:B------:R-:W-:Y:S02]  /*0450*/  @P0 IMAD.MOV.U32 R7, RZ, RZ, R15.reuse ;  /* 0x000000ffff070224 */ /* 0x100fe400078e000f */
[----:B------:R-:W-:Y:S02]  /*0460*/  @P3 IMAD.MOV.U32 R8, RZ, RZ, R15 ;  /* 0x000000ffff083224 */ /* 0x000fe400078e000f */
[--C-:B------:R-:W-:Y:S02]  /*0470*/  @P3 IMAD.MOV.U32 R7, RZ, RZ, R16.reuse ;  /* 0x000000ffff073224 */ /* 0x100fe400078e0010 */
[----:B------:R-:W-:Y:S01]  /*0480*/  @P5 IMAD.MOV.U32 R8, RZ, RZ, R16 ;  /* 0x000000ffff085224 */ /* 0x000fe200078e0010 */
[----:B------:R-:W-:Y:S01]  /*0490*/  @P4 MOV R8, R4 ;  /* 0x0000000400084202 */ /* 0x000fe20000000f00 */
[----:B------:R-:W-:Y:S01]  /*04a0*/  @P5 IMAD.MOV.U32 R7, RZ, RZ, R4 ;  /* 0x000000ffff075224 */ /* 0x000fe200078e0004 */
[----:B------:R-:W-:Y:S06]  /*04b0*/  @!P6 BRA `(.L_x_2) ;  /* 0x00000000002ce947 */ /* 0x000fec0003800000 */
[----:B------:R-:W-:Y:S01]  /*04c0*/  @P2 IMAD.MOV.U32 R9, RZ, RZ, R6 ;  /* 0x000000ffff092224 */ /* 0x000fe200078e0006 */
[----:B------:R-:W-:Y:S01]  /*04d0*/  LOP3.LUT R5, R5, 0x1f, RZ, 0xc0, !PT ;  /* 0x0000001f05057812 */ /* 0x000fe200078ec0ff */
[----:B------:R-:W-:Y:S02]  /*04e0*/  @P1 IMAD.MOV.U32 R9, RZ, RZ, R12 ;  /* 0x000000ffff091224 */ /* 0x000fe400078e000c */
[----:B------:R-:W-:Y:S01]  /*04f0*/  @P0 IMAD.MOV.U32 R9, RZ, RZ, R13 ;  /* 0x000000ffff090224 */ /* 0x000fe200078e000d */
[----:B------:R-:W-:Y:S01]  /*0500*/  ISETP.EQ.AND P0, PT, R10, 0x8, PT ;  /* 0x000000080a00780c */ /* 0x000fe20003f02270 */
[----:B------:R-:W-:Y:S01]  /*0510*/  @P3 IMAD.MOV.U32 R9, RZ, RZ, R14 ;  /* 0x000000ffff093224 */ /* 0x000fe200078e000e */
[----:B------:R-:W-:Y:S01]  /*0520*/  SHF.L.W.U32.HI R7, R8, R5, R7 ;  /* 0x0000000508077219 */ /* 0x000fe20000010e07 */
[----:B------:R-:W-:Y:S01]  /*0530*/  @P5 IMAD.MOV.U32 R9, RZ, RZ, R15 ;  /* 0x000000ffff095224 */ /* 0x000fe200078e000f */
[----:B------:R-:W-:-:S09]  /*0540*/  @P4 MOV R9, R16 ;  /* 0x0000001000094202 */ /* 0x000fd20000000f00 */
[----:B------:R-:W-:-:S05]  /*0550*/  @P0 IMAD.MOV.U32 R9, RZ, RZ, R4 ;  /* 0x000000ffff090224 */ /* 0x000fca00078e0004 */
[----:B------:R-:W-:-:S07]  /*0560*/  SHF.L.W.U32.HI R8, R9, R5, R8 ;  /* 0x0000000509087219 */ /* 0x000fce0000010e08 */
.L_x_2:
[C---:B------:R-:W-:Y:S01]  /*0570*/  SHF.L.W.U32.HI R10, R8.reuse, 0x2, R7 ;  /* 0x00000002080a7819 */ /* 0x040fe20000010e07 */
[----:B------:R-:W-:Y:S01]  /*0580*/  IMAD.SHL.U32 R8, R8, 0x4, RZ ;  /* 0x0000000408087824 */ /* 0x000fe200078e00ff */
[----:B------:R-:W-:Y:S01]  /*0590*/  UMOV UR4, 0x54442d19 ;  /* 0x54442d1900047882 */ /* 0x000fe20000000000 */
[----:B------:R-:W-:Y:S01]  /*05a0*/  UMOV UR5, 0x3bf921fb ;  /* 0x3bf921fb00057882 */ /* 0x000fe20000000000 */
[----:B------:R-:W-:Y:S02]  /*05b0*/  SHF.R.S32.HI R5, RZ, 0x1f, R10 ;  /* 0x0000001fff057819 */ /* 0x000fe4000001140a */
[----:B------:R-:W-:Y:S02]  /*05c0*/  ISETP.GE.AND P0, PT, R0, RZ, PT ;  /* 0x000000ff0000720c */ /* 0x000fe40003f06270 */
[C---:B------:R-:W-:Y:S02]  /*05d0*/  LOP3.LUT R8, R5.reuse, R8, RZ, 0x3c, !PT ;  /* 0x0000000805087212 */ /* 0x040fe400078e3cff */
[----:B------:R-:W-:-:S02]  /*05e0*/  LOP3.LUT R9, R5, R10, RZ, 0x3c, !PT ;  /* 0x0000000a05097212 */ /* 0x000fc400078e3cff */
[----:B------:R-:W-:Y:S02]  /*05f0*/  SHF.R.U32.HI R7, RZ, 0x1e, R7 ;  /* 0x0000001eff077819 */ /* 0x000fe40000011607 */
[----:B------:R-:W0:Y:S01]  /*0600*/  I2F.F64.S64 R4, R8 ;  /* 0x0000000800047312 */ /* 0x000e220000301c00 */
[C---:B------:R-:W-:Y:S02]  /*0610*/  LOP3.LUT R0, R10.reuse, R0, RZ, 0x3c, !PT ;  /* 0x000000000a007212 */ /* 0x040fe400078e3cff */
[----:B------:R-:W-:Y:S02]  /*0620*/  LEA.HI R10, R10, R7, RZ, 0x1 ;  /* 0x000000070a0a7211 */ /* 0x000fe400078f08ff */
[----:B------:R-:W-:-:S03]  /*0630*/  ISETP.GE.AND P1, PT, R0, RZ, PT ;  /* 0x000000ff0000720c */ /* 0x000fc60003f26270 */
[----:B------:R-:W-:-:S04]  /*0640*/  IMAD.MOV R0, RZ, RZ, -R10 ;  /* 0x000000ffff007224 */ /* 0x000fc800078e0a0a */
[----:B------:R-:W-:Y:S01]  /*0650*/  @!P0 IMAD.MOV.U32 R10, RZ, RZ, R0 ;  /* 0x000000ffff0a8224 */ /* 0x000fe200078e0000 */
[----:B0-----:R-:W-:-:S10]  /*0660*/  DMUL R4, R4, UR4 ;  /* 0x0000000404047c28 */ /* 0x001fd40008000000 */
[----:B------:R-:W0:Y:S02]  /*0670*/  F2F.F32.F64 R4, R4 ;  /* 0x0000000400047310 */ /* 0x000e240000301000 */
[----:B0-----:R-:W-:-:S07]  /*0680*/  FSEL R8, -R4, R4, !P1 ;  /* 0x0000000404087208 */ /* 0x001fce0004800100 */
.L_x_0:
[----:B------:R-:W-:Y:S02]  /*0690*/  IMAD.MOV.U32 R7, RZ, RZ, 0x37cbac00 ;  /* 0x37cbac00ff077424 */ /* 0x000fe400078e00ff */
[----:B------:R-:W-:Y:S01]  /*06a0*/  FMUL R9, R8, R8 ;  /* 0x0000000808097220 */ /* 0x000fe20000400000 */
[----:B------:R-:W-:Y:S01]  /*06b0*/  LOP3.LUT R4, R10, 0x1, RZ, 0xc0, !PT ;  /* 0x000000010a047812 */ /* 0x000fe200078ec0ff */
[----:B------:R-:W-:Y:S01]  /*06c0*/  IMAD.MOV.U32 R11, RZ, RZ, 0x3effffff ;  /* 0x3effffffff0b7424 */ /* 0x000fe200078e00ff */
[----:B------:R-:W-:Y:S01]  /*06d0*/  MOV R18, 0x3d2aaabb ;  /* 0x3d2aaabb00127802 */ /* 0x000fe20000000f00 */
[----:B------:R-:W-:Y:S01]  /*06e0*/  FFMA R0, R9, R7, -0.0013887860113754868507 ;  /* 0xbab607ed09007423 */ /* 0x000fe20000000007 */
[----:B------:R-:W-:Y:S02]  /*06f0*/  ISETP.NE.U32.AND P0, PT, R4, 0x1, PT ;  /* 0x000000010400780c */ /* 0x000fe40003f05070 */
[----:B------:R-:W0:Y:S01]  /*0700*/  LDC.64 R4, c[0x0][0x388] ;  /* 0x0000e200ff047b82 */ /* 0x000e220000000a00 */
[----:B------:R-:W-:-:S02]  /*0710*/  LOP3.LUT P1, RZ, R10, 0x2, RZ, 0xc0, !PT ;  /* 0x000000020aff7812 */ /* 0x000fc4000782c0ff */
[----:B------:R-:W-:Y:S02]  /*0720*/  FSEL R0, R0, -0.00019574658654164522886, !P0 ;  /* 0xb94d415300007808 */ /* 0x000fe40004000000 */
[----:B------:R-:W-:Y:S02]  /*0730*/  FSEL R18, R18, 0.0083327032625675201416, !P0 ;  /* 0x3c0885e412127808 */ /* 0x000fe40004000000 */
[----:B------:R-:W-:-:S03]  /*0740*/  FSEL R11, -R11, -0.16666662693023681641, !P0 ;  /* 0xbe2aaaa80b0b7808 */ /* 0x000fc60004000100 */
[----:B------:R-:W-:Y:S01]  /*0750*/  FFMA R18, R9, R0, R18 ;  /* 0x0000000009127223 */ /* 0x000fe20000000012 */
[----:B------:R-:W-:-:S03]  /*0760*/  FSEL R0, R8, 1, P0 ;  /* 0x3f80000008007808 */ /* 0x000fc60000000000 */
[C---:B------:R-:W-:Y:S02]  /*0770*/  FFMA R11, R9.reuse, R18, R11 ;  /* 0x00000012090b7223 */ /* 0x040fe4000000000b */
[----:B------:R-:W-:-:S04]  /*0780*/  FFMA R9, R9, R0, RZ ;  /* 0x0000000009097223 */ /* 0x000fc800000000ff */
[----:B------:R-:W-:-:S04]  /*0790*/  FFMA R9, R9, R11, R0 ;  /* 0x0000000b09097223 */ /* 0x000fc80000000000 */
[----:B------:R-:W-:-:S05]  /*07a0*/  @P1 FADD R9, RZ, -R9 ;  /* 0x80000009ff091221 */ /* 0x000fca0000000000 */
[----:B0-----:R0:W-:Y:S04]  /*07b0*/  STG.E desc[UR6][R4.64], R9 ;  /* 0x0000000904007986 */ /* 0x0011e8000c101906 */
[----:B------:R-:W2:Y:S02]  /*07c0*/  LDG.E R2, desc[UR6][R2.64+0x4] ;  /* 0x0000040602027981 */ /* 0x000ea4000c1e1900 */
[C---:B--2---:R-:W-:Y:S01]  /*07d0*/  FMUL R0, R2.reuse, 0.63661974668502807617 ;  /* 0x3f22f98302007820 */ /* 0x044fe20000400000 */
[----:B------:R-:W-:-:S05]  /*07e0*/  FSETP.GE.AND P0, PT, |R2|, 105615, PT ;  /* 0x47ce47800200780b */ /* 0x000fca0003f06200 */
[----:B------:R-:W1:Y:S02]  /*07f0*/  F2I.NTZ R0, R0 ;  /* 0x0000000000007305 */ /* 0x000e640000203100 */
[----:B-1----:R-:W-:-:S05]  /*0800*/  I2FP.F32.S32 R11, R0 ;  /* 0x00000000000b7245 */ /* 0x002fca0000201400 */
[----:B------:R-:W-:-:S04]  /*0810*/  FFMA R8, R11, -1.5707962512969970703, R2 ;  /* 0xbfc90fda0b087823 */ /* 0x000fc80000000002 */
[----:B------:R-:W-:-:S04]  /*0820*/  FFMA R8, R11, -7.5497894158615963534e-08, R8 ;  /* 0xb3a221680b087823 */ /* 0x000fc80000000008 */
[----:B------:R-:W-:Y:S01]  /*0830*/  FFMA R11, R11, -5.3903029534742383927e-15, R8 ;  /* 0xa7c234c50b0b7823 */ /* 0x000fe20000000008 */
[----:B0-----:R-:W-:Y:S06]  /*0840*/  @!P0 BRA `(.L_x_3) ;  /* 0x0000000400748947 */ /* 0x001fec0003800000 */
[----:B------:R-:W-:-:S13]  /*0850*/  FSETP.NEU.AND P0, PT, |R2|, +INF , PT ;  /* 0x7f8000000200780b */ /* 0x000fda0003f0d200 */
[----:B------:R-:W-:Y:S01]  /*0860*/  @!P0 FMUL R11, RZ, R2 ;  /* 0x00000002ff0b8220 */ /* 0x000fe20000400000 */
[----:B------:R-:W-:Y:S01]  /*0870*/  @!P0 IMAD.MOV.U32 R0, RZ, RZ, RZ ;  /* 0x000000ffff008224 */ /* 0x000fe200078e00ff */
[----:B------:R-:W-:Y:S06]  /*0880*/  @!P0 BRA `(.L_x_3) ;  /* 0x0000000400648947 */ /* 0x000fec0003800000 */
[----:B------:R-:W-:Y:S01]  /*0890*/  IMAD.SHL.U32 R3, R2, 0x100, RZ ;  /* 0x0000010002037824 */ /* 0x000fe200078e00ff */
[----:B------:R-:W-:Y:S01]  /*08a0*/  MOV R18, RZ ;  /* 0x000000ff00127202 */ /* 0x000fe20000000f00 */
[----:B------:R-:W-:Y:S01]  /*08b0*/  IMAD.MOV.U32 R0, RZ, RZ, RZ ;  /* 0x000000ffff007224 */ /* 0x000fe200078e00ff */
[----:B------:R-:W0:Y:S01]  /*08c0*/  LDCU.64 UR8, c[0x4][URZ] ;  /* 0x01000000ff0877ac */ /* 0x000e220008000a00 */
[----:B------:R-:W-:Y:S01]  /*08d0*/  IMAD.MOV.U32 R17, RZ, RZ, RZ ;  /* 0x000000ffff117224 */ /* 0x000fe200078e00ff */
[----:B------:R-:W-:Y:S01]  /*08e0*/  LOP3.LUT R3, R3, 0x80000000, RZ, 0xfc, !PT ;  /* 0x8000000003037812 */ /* 0x000fe200078efcff */
[----:B------:R-:W-:-:S06]  /*08f0*/  UMOV UR4, URZ ;  /* 0x000000ff00047c82 */ /* 0x000fcc0008000000 */
.L_x_4:
[----:B0-----:R-:W-:Y:S02]  /*0900*/  IMAD.U32 R10, RZ, RZ, UR8 ;  /* 0x00000008ff0a7e24 */ /* 0x001fe4000f8e00ff */
[----:B------:R-:W-:-:S05]  /*0910*/  IMAD.U32 R11, RZ, RZ, UR9 ;  /* 0x00000009ff0b7e24 */ /* 0x000fca000f8e00ff */
        /* <DEDUP_REMOVED lines=13> */
[----:B------:R-:W-:-:S04]  /*09f0*/  IADD3 R8, P6, PT, R8, R0, RZ ;  /* 0x0000000008087210 */ /* 0x000fc80007fde0ff */
        /* <DEDUP_REMOVED lines=12> */
[----:B------:R-:W-:-:S04]  /*0ac0*/  SHF.R.U32.HI R8, RZ, 0x5, R8 ;  /* 0x00000005ff087819 */ /* 0x000fc80000011608 */
[----:B------:R-:W-:-:S04]  /*0ad0*/  LEA R10, -R8, RZ, 0x2 ;  /* 0x000000ff080a7211 */ /* 0x000fc800078e11ff */
[C---:B------:R-:W-:Y:S02]  /*0ae0*/  ISETP.EQ.AND P3, PT, R10.reuse, -0x18, PT ;  /* 0xffffffe80a00780c */ /* 0x040fe40003f62270 */
[C---:B------:R-:W-:Y:S02]  /*0af0*/  ISETP.EQ.AND P4, PT, R10.reuse, -0x14, PT ;  /* 0xffffffec0a00780c */ /* 0x040fe40003f82270 */
[C---:B------:R-:W-:Y:S02]  /*0b00*/  ISETP.EQ.AND P2, PT, R10.reuse, -0x10, PT ;  /* 0xfffffff00a00780c */ /* 0x040fe40003f42270 */
[C---:B------:R-:W-:Y:S02]  /*0b10*/  ISETP.EQ.AND P1, PT, R10.reuse, -0xc, PT ;  /* 0xfffffff40a00780c */ /* 0x040fe40003f22270 */
[C---:B------:R-:W-:Y:S02]  /*0b20*/  ISETP.EQ.AND P0, PT, R10.reuse, -0x8, PT ;  /* 0xfffffff80a00780c */ /* 0x040fe40003f02270 */
[----:B------:R-:W-:-:S03]  /*0b30*/  ISETP.EQ.AND P5, PT, R10, RZ, PT ;  /* 0x000000ff0a00720c */ /* 0x000fc60003fa2270 */
[--C-:B------:R-:W-:Y:S01]  /*0b40*/  @P3 IMAD.MOV.U32 R8, RZ, RZ, R6.reuse ;  /* 0x000000ffff083224 */ /* 0x100fe200078e0006 */
[C---:B------:R-:W-:Y:S01]  /*0b50*/  ISETP.EQ.AND P3, PT, R10.reuse, -0x4, PT ;  /* 0xfffffffc0a00780c */ /* 0x040fe20003f62270 */
[----:B------:R-:W-:Y:S02]  /*0b60*/  @P4 IMAD.MOV.U32 R9, RZ, RZ, R6 ;  /* 0x000000ffff094224 */ /* 0x000fe400078e0006 */
[----:B------:R-:W-:Y:S01]  /*0b70*/  @P4 IMAD.MOV.U32 R8, RZ, RZ, R12 ;  /* 0x000000ffff084224 */ /* 0x000fe200078e000c */
[----:B------:R-:W-:Y:S01]  /*0b80*/  ISETP.EQ.AND P4, PT, R10, 0x4, PT ;  /* 0x000000040a00780c */ /* 0x000fe20003f82270 */
[----:B------:R-:W-:Y:S02]  /*0b90*/  @P2 IMAD.MOV.U32 R8, RZ, RZ, R13 ;  /* 0x000000ffff082224 */ /* 0x000fe400078e000d */
[----:B------:R-:W-:Y:S02]  /*0ba0*/  @P1 IMAD.MOV.U32 R8, RZ, RZ, R14 ;  /* 0x000000ffff081224 */ /* 0x000fe400078e000e */
[----:B------:R-:W-:-:S02]  /*0bb0*/  @P0 IMAD.MOV.U32 R8, RZ, RZ, R15 ;  /* 0x000000ffff080224 */ /* 0x000fc400078e000f */
[----:B------:R-:W-:Y:S01]  /*0bc0*/  @P2 IMAD.MOV.U32 R9, RZ, RZ, R12 ;  /* 0x000000ffff092224 */ /* 0x000fe200078e000c */
[----:B------:R-:W-:Y:S01]  /*0bd0*/  @P1 MOV R9, R13 ;  /* 0x0000000d00091202 */ /* 0x000fe20000000f00 */
[----:B------:R-:W-:Y:S02]  /*0be0*/  @P3 IMAD.MOV.U32 R8, RZ, RZ, R16 ;  /* 0x000000ffff083224 */ /* 0x000fe400078e0010 */
[----:B------:R-:W-:Y:S02]  /*0bf0*/  @P5 IMAD.MOV.U32 R8, RZ, RZ, R0 ;  /* 0x000000ffff085224 */ /* 0x000fe400078e0000 */
[----:B------:R-:W-:Y:S02]  /*0c00*/  @P0 IMAD.MOV.U32 R9, RZ, RZ, R14 ;  /* 0x000000ffff090224 */ /* 0x000fe400078e000e */
[----:B------:R-:W-:Y:S01]  /*0c10*/  @P3 IMAD.MOV.U32 R9, RZ, RZ, R15 ;  /* 0x000000ffff093224 */ /* 0x000fe200078e000f */
[----:B------:R-:W-:Y:S01]  /*0c20*/  @P5 MOV R9, R16 ;  /* 0x0000001000095202 */ /* 0x000fe20000000f00 */
[----:B------:R-:W-:-:S02]  /*0c30*/  @P4 IMAD.MOV.U32 R9, RZ, RZ, R0 ;  /* 0x000000ffff094224 */ /* 0x000fc400078e0000 */
[----:B------:R-:W-:Y:S01]  /*0c40*/  IMAD.MOV.U32 R18, RZ, RZ, R8 ;  /* 0x000000ffff127224 */ /* 0x000fe200078e0008 */
[----:B------:R-:W-:Y:S06]  /*0c50*/  @!P6 BRA `(.L_x_5) ;  /* 0x000000000028e947 */ /* 0x000fec0003800000 */
[----:B------:R-:W-:Y:S01]  /*0c60*/  @P1 IMAD.MOV.U32 R6, RZ, RZ, R12 ;  /* 0x000000ffff061224 */ /* 0x000fe200078e000c */
[----:B------:R-:W-:Y:S01]  /*0c70*/  LOP3.LUT R3, R3, 0x1f, RZ, 0xc0, !PT ;  /* 0x0000001f03037812 */ /* 0x000fe200078ec0ff */
[----:B------:R-:W-:Y:S01]  /*0c80*/  @P0 IMAD.MOV.U32 R6, RZ, RZ, R13 ;  /* 0x000000ffff060224 */ /* 0x000fe200078e000d */
[----:B------:R-:W-:Y:S02]  /*0c90*/  ISETP.EQ.AND P0, PT, R10, 0x8, PT ;  /* 0x000000080a00780c */ /* 0x000fe40003f02270 */
[----:B------:R-:W-:Y:S01]  /*0ca0*/  @P3 MOV R6, R14 ;  /* 0x0000000e00063202 */ /* 0x000fe20000000f00 */
[----:B------:R-:W-:Y:S01]  /*0cb0*/  @P5 IMAD.MOV.U32 R6, RZ, RZ, R15 ;  /* 0x000000ffff065224 */ /* 0x000fe200078e000f */
[----:B------:R-:W-:Y:S01]  /*0cc0*/  SHF.L.W.U32.HI R18, R9, R3, R18 ;  /* 0x0000000309127219 */ /* 0x000fe20000010e12 */
[----:B------:R-:W-:-:S08]  /*0cd0*/  @P4 IMAD.MOV.U32 R6, RZ, RZ, R16 ;  /* 0x000000ffff064224 */ /* 0x000fd000078e0010 */
[----:B------:R-:W-:-:S05]  /*0ce0*/  @P0 IMAD.MOV.U32 R6, RZ, RZ, R0 ;  /* 0x000000ffff060224 */ /* 0x000fca00078e0000 */
[----:B------:R-:W-:-:S07]  /*0cf0*/  SHF.L.W.U32.HI R9, R6, R3, R9 ;  /* 0x0000000306097219 */ /* 0x000fce0000010e09 */
.L_x_5:
        /* <DEDUP_REMOVED lines=13> */
[----:B------:R-:W-:-:S05]  /*0dd0*/  IMAD.MOV R2, RZ, RZ, -R0 ;  /* 0x000000ffff027224 */ /* 0x000fca00078e0a00 */
[----:B------:R-:W-:Y:S01]  /*0de0*/  @!P0 MOV R0, R2 ;  /* 0x0000000200008202 */ /* 0x000fe20000000f00 */
[----:B0-----:R-:W-:-:S10]  /*0df0*/  DMUL R8, R8, UR4 ;  /* 0x0000000408087c28 */ /* 0x001fd40008000000 */
[----:B------:R-:W0:Y:S02]  /*0e00*/  F2F.F32.F64 R8, R8 ;  /* 0x0000000800087310 */ /* 0x000e240000301000 */
[----:B0-----:R-:W-:-:S07]  /*0e10*/  FSEL R11, -R8, R8, !P1 ;  /* 0x00000008080b7208 */ /* 0x001fce0004800100 */
.L_x_3:
[C---:B------:R-:W-:Y:S01]  /*0e20*/  LOP3.LUT R3, R0.reuse, 0x1, RZ, 0xc0, !PT ;  /* 0x0000000100037812 */ /* 0x040fe200078ec0ff */
[----:B------:R-:W-:Y:S01]  /*0e30*/  FMUL R2, R11, R11 ;  /* 0x0000000b0b027220 */ /* 0x000fe20000400000 */
[----:B------:R-:W-:Y:S02]  /*0e40*/  VIADD R0, R0, 0x1 ;  /* 0x0000000100007836 */ /* 0x000fe40000000000 */
[----:B------:R-:W-:Y:S01]  /*0e50*/  ISETP.NE.U32.AND P0, PT, R3, 0x1, PT ;  /* 0x000000010300780c */ /* 0x000fe20003f05070 */
[----:B------:R-:W-:Y:S01]  /*0e60*/  FFMA R7, R2, R7, -0.0013887860113754868507 ;  /* 0xbab607ed02077423 */ /* 0x000fe20000000007 */
[----:B------:R-:W-:Y:S01]  /*0e70*/  IMAD.MOV.U32 R3, RZ, RZ, 0x3c0885e4 ;  /* 0x3c0885e4ff037424 */ /* 0x000fe200078e00ff */
[----:B------:R-:W-:Y:S01]  /*0e80*/  LOP3.LUT P1, RZ, R0, 0x2, RZ, 0xc0, !PT ;  /* 0x0000000200ff7812 */ /* 0x000fe2000782c0ff */
[----:B------:R-:W-:Y:S01]  /*0e90*/  IMAD.MOV.U32 R6, RZ, RZ, 0x3e2aaaa8 ;  /* 0x3e2aaaa8ff067424 */ /* 0x000fe200078e00ff */
[----:B------:R-:W-:Y:S02]  /*0ea0*/  FSEL R0, R11, 1, !P0 ;  /* 0x3f8000000b007808 */ /* 0x000fe40004000000 */
[----:B------:R-:W-:-:S02]  /*0eb0*/  FSEL R7, R7, -0.00019574658654164522886, P0 ;  /* 0xb94d415307077808 */ /* 0x000fc40000000000 */
[----:B------:R-:W-:Y:S02]  /*0ec0*/  FSEL R3, R3, 0.041666727513074874878, !P0 ;  /* 0x3d2aaabb03037808 */ /* 0x000fe40004000000 */
[----:B------:R-:W-:-:S03]  /*0ed0*/  FSEL R6, -R6, -0.4999999701976776123, !P0 ;  /* 0xbeffffff06067808 */ /* 0x000fc60004000100 */
[C---:B------:R-:W-:Y:S01]  /*0ee0*/  FFMA R7, R2.reuse, R7, R3 ;  /* 0x0000000702077223 */ /* 0x040fe20000000003 */
[----:B------:R-:W-:-:S03]  /*0ef0*/  FFMA R3, R2, R0, RZ ;  /* 0x0000000002037223 */ /* 0x000fc600000000ff */
[----:B------:R-:W-:-:S04]  /*0f00*/  FFMA R6, R2, R7, R6 ;  /* 0x0000000702067223 */ /* 0x000fc80000000006 */
[----:B------:R-:W-:-:S04]  /*0f10*/  FFMA R3, R3, R6, R0 ;  /* 0x0000000603037223 */ /* 0x000fc80000000000 */
[----:B------:R-:W-:-:S05]  /*0f20*/  @P1 FADD R3, RZ, -R3 ;  /* 0x80000003ff031221 */ /* 0x000fca0000000000 */
[----:B------:R-:W-:Y:S01]  /*0f30*/  STG.E desc[UR6][R4.64+0x4], R3 ;  /* 0x0000040304007986 */ /* 0x000fe2000c101906 */
[----:B------:R-:W-:Y:S05]  /*0f40*/  EXIT ;  /* 0x000000000000794d */ /* 0x000fea0003800000 */
.L_x_6:
[----:B------:R-:W-:-:S00]  /*0f50*/  BRA `(.L_x_6) ;  /* 0xfffffffc00fc7947 */ /* 0x000fc0000383ffff */
[----:B------:R-:W-:-:S00]  /*0f60*/  NOP ;  /* 0x0000000000007918 */ /* 0x000fc00000000000 */
        /* <DEDUP_REMOVED lines=9> */
.L_x_7:


//--------------------- .nv.global.init           --------------------------
	.section	.nv.global.init,"aw",@progbits
	.align	4
.nv.global.init:
	.type		__cudart_i2opi_f,@object
	.size		__cudart_i2opi_f,(.L_0 - __cudart_i2opi_f)
__cudart_i2opi_f:
        /*0000*/ 	.byte	0x41, 0x90, 0x43, 0x3c, 0x99, 0x95, 0x62, 0xdb, 0xc0, 0xdd, 0x34, 0xf5, 0xd1, 0x57, 0x27, 0xfc
        /*0010*/ 	.byte	0x29, 0x15, 0x44, 0x4e, 0x6e, 0x83, 0xf9, 0xa2
.L_0:


//--------------------- .nv.shared.reserved.0     --------------------------
	.section	.nv.shared.reserved.0,"aw",@nobits
	.weak		__nv_reservedSMEM_offset_0_alias
	.size		__nv_reservedSMEM_offset_0_alias, 0, 64
	.other		__nv_reservedSMEM_offset_0_alias,@"STO_CUDA_RESERVED_SHARED STV_DEFAULT"
__nv_reservedSMEM_offset_0_alias:
	.zero		0
	.zero		64


//--------------------- .nv.constant0._Z9test_mathPfS_ --------------------------
	.section	.nv.constant0._Z9test_mathPfS_,"a",@progbits
	.sectionflags	@""
	.align	4
.nv.constant0._Z9test_mathPfS_:
	.zero		912


//--------------------- SYMBOLS --------------------------

	.type		.nv.reservedSmem.offset0,@object
	.size		.nv.reservedSmem.offset0,0x4
